	.headerflags	@"EF_CUDA_TEXMODE_UNIFIED EF_CUDA_64BIT_ADDRESS EF_CUDA_ACCELERATORS EF_CUDA_SM90 EF_CUDA_VIRTUAL_SM(EF_CUDA_SM90)"
	.elftype	@"ET_EXEC"


//--------------------- .nv.info                  --------------------------
	.section	.nv.info,"",@"SHT_CUDA_INFO"
	.align	4


	//----- nvinfo : EIATTR_REGCOUNT
	.align		4
        /*0000*/ 	.byte	0x04, 0x2f
        /*0002*/ 	.short	(.L_3 - .L_2)
	.align		4
.L_2:
        /*0004*/ 	.word	index@(triton_poi_fused__native_batch_norm_legit_no_training_cat_relu_45)
        /*0008*/ 	.word	0x0000001a


	//----- nvinfo : EIATTR_MIN_STACK_SIZE
	.align		4
.L_3:
        /*000c*/ 	.byte	0x04, 0x12
        /*000e*/ 	.short	(.L_5 - .L_4)
	.align		4
.L_4:
        /*0010*/ 	.word	index@(triton_poi_fused__native_batch_norm_legit_no_training_cat_relu_45)
        /*0014*/ 	.word	0x00000000


	//----- nvinfo : EIATTR_FRAME_SIZE
	.align		4
.L_5:
        /*0018*/ 	.byte	0x04, 0x11
        /*001a*/ 	.short	(.L_7 - .L_6)
	.align		4
.L_6:
        /*001c*/ 	.word	index@(triton_poi_fused__native_batch_norm_legit_no_training_cat_relu_45)
        /*0020*/ 	.word	0x00000000


	//----- nvinfo : EIATTR_MIN_STACK_SIZE
	.align		4
.L_7:
        /*0024*/ 	.byte	0x04, 0x12
        /*0026*/ 	.short	(.L_9 - .L_8)
	.align		4
.L_8:
        /*0028*/ 	.word	index@(triton_poi_fused__native_batch_norm_legit_no_training_cat_relu_45)
        /*002c*/ 	.word	0x00000000
.L_9:


//--------------------- .nv.info.triton_poi_fused__native_batch_norm_legit_no_training_cat_relu_45 --------------------------
	.section	.nv.info.triton_poi_fused__native_batch_norm_legit_no_training_cat_relu_45,"",@"SHT_CUDA_INFO"
	.sectionflags	@""
	.align	4


	//----- nvinfo : EIATTR_CUDA_API_VERSION
	.align		4
        /*0000*/ 	.byte	0x04, 0x37
        /*0002*/ 	.short	(.L_11 - .L_10)
.L_10:
        /*0004*/ 	.word	0x0000007c


	//----- nvinfo : EIATTR_KPARAM_INFO
	.align		4
.L_11:
        /*0008*/ 	.byte	0x04, 0x17
        /*000a*/ 	.short	(.L_13 - .L_12)
.L_12:
        /*000c*/ 	.word	0x00000000
        /*0010*/ 	.short	0x0008
        /*0012*/ 	.short	0x0040
        /*0014*/ 	.byte	0x00, 0xf0, 0x11, 0x00


	//----- nvinfo : EIATTR_KPARAM_INFO
	.align		4
.L_13:
        /*0018*/ 	.byte	0x04, 0x17
        /*001a*/ 	.short	(.L_15 - .L_14)
.L_14:
        /*001c*/ 	.word	0x00000000
        /*0020*/ 	.short	0x0007
        /*0022*/ 	.short	0x0038
        /*0024*/ 	.byte	0x00, 0xf4, 0x21, 0x00


	//----- nvinfo : EIATTR_KPARAM_INFO
	.align		4
.L_15:
        /*0028*/ 	.byte	0x04, 0x17
        /*002a*/ 	.short	(.L_17 - .L_16)
.L_16:
        /*002c*/ 	.word	0x00000000
        /*0030*/ 	.short	0x0006
        /*0032*/ 	.short	0x0030
        /*0034*/ 	.byte	0x00, 0xf4, 0x21, 0x00


	//----- nvinfo : EIATTR_KPARAM_INFO
	.align		4
.L_17:
        /*0038*/ 	.byte	0x04, 0x17
        /*003a*/ 	.short	(.L_19 - .L_18)
.L_18:
        /*003c*/ 	.word	0x00000000
        /*0040*/ 	.short	0x0005
        /*0042*/ 	.short	0x0028
        /*0044*/ 	.byte	0x00, 0xf4, 0x21, 0x00


	//----- nvinfo : EIATTR_KPARAM_INFO
	.align		4
.L_19:
        /*0048*/ 	.byte	0x04, 0x17
        /*004a*/ 	.short	(.L_21 - .L_20)
.L_20:
        /*004c*/ 	.word	0x00000000
        /*0050*/ 	.short	0x0004
        /*0052*/ 	.short	0x0020
        /*0054*/ 	.byte	0x00, 0xf4, 0x21, 0x00


	//----- nvinfo : EIATTR_KPARAM_INFO
	.align		4
.L_21:
        /*0058*/ 	.byte	0x04, 0x17
        /*005a*/ 	.short	(.L_23 - .L_22)
.L_22:
        /*005c*/ 	.word	0x00000000
        /*0060*/ 	.short	0x0003
        /*0062*/ 	.short	0x0018
        /*0064*/ 	.byte	0x00, 0xf4, 0x21, 0x00


	//----- nvinfo : EIATTR_KPARAM_INFO
	.align		4
.L_23:
        /*0068*/ 	.byte	0x04, 0x17
        /*006a*/ 	.short	(.L_25 - .L_24)
.L_24:
        /*006c*/ 	.word	0x00000000
        /*0070*/ 	.short	0x0002
        /*0072*/ 	.short	0x0010
        /*0074*/ 	.byte	0x00, 0xf4, 0x21, 0x00


	//----- nvinfo : EIATTR_KPARAM_INFO
	.align		4
.L_25:
        /*0078*/ 	.byte	0x04, 0x17
        /*007a*/ 	.short	(.L_27 - .L_26)
.L_26:
        /*007c*/ 	.word	0x00000000
        /*0080*/ 	.short	0x0001
        /*0082*/ 	.short	0x0008
        /*0084*/ 	.byte	0x00, 0xf4, 0x21, 0x00


	//----- nvinfo : EIATTR_KPARAM_INFO
	.align		4
.L_27:
        /*0088*/ 	.byte	0x04, 0x17
        /*008a*/ 	.short	(.L_29 - .L_28)
.L_28:
        /*008c*/ 	.word	0x00000000
        /*0090*/ 	.short	0x0000
        /*0092*/ 	.short	0x0000
        /*0094*/ 	.byte	0x00, 0xf4, 0x21, 0x00


	//----- nvinfo : EIATTR_SPARSE_MMA_MASK
	.align		4
.L_29:
        /*0098*/ 	.byte	0x03, 0x50
        /*009a*/ 	.short	0x0000


	//----- nvinfo : EIATTR_MAXREG_COUNT
	.align		4
        /*009c*/ 	.byte	0x03, 0x1b
        /*009e*/ 	.short	0x00ff


	//----- nvinfo : EIATTR_EXIT_INSTR_OFFSETS
	.align		4
        /*00a0*/ 	.byte	0x04, 0x1c
        /*00a2*/ 	.short	(.L_31 - .L_30)


	//   ....[0]....
.L_30:
        /*00a4*/ 	.word	0x00000690


	//   ....[1]....
        /*00a8*/ 	.word	0x000006b0


	//----- nvinfo : EIATTR_REQNTID
	.align		4
.L_31:
        /*00ac*/ 	.byte	0x04, 0x10
        /*00ae*/ 	.short	(.L_33 - .L_32)
.L_32:
        /*00b0*/ 	.word	0x00000100
        /*00b4*/ 	.word	0x00000001
        /*00b8*/ 	.word	0x00000001


	//----- nvinfo : EIATTR_CBANK_PARAM_SIZE
	.align		4
.L_33:
        /*00bc*/ 	.byte	0x03, 0x19
        /*00be*/ 	.short	0x0044


	//----- nvinfo : EIATTR_PARAM_CBANK
	.align		4
        /*00c0*/ 	.byte	0x04, 0x0a
        /*00c2*/ 	.short	(.L_35 - .L_34)
	.align		4
.L_34:
        /*00c4*/ 	.word	index@(.nv.constant0.triton_poi_fused__native_batch_norm_legit_no_training_cat_relu_45)
        /*00c8*/ 	.short	0x0210
        /*00ca*/ 	.short	0x0044


	//----- nvinfo : EIATTR_SW_WAR
	.align		4
.L_35:
        /*00cc*/ 	.byte	0x04, 0x36
        /*00ce*/ 	.short	(.L_37 - .L_36)
.L_36:
        /*00d0*/ 	.word	0x00000008
.L_37:


//--------------------- .nv.callgraph             --------------------------
	.section	.nv.callgraph,"",@"SHT_CUDA_CALLGRAPH"
	.align	4
	.sectionentsize	8
	.align		4
        /*0000*/ 	.word	0x00000000
	.align		4
        /*0004*/ 	.word	0xffffffff
	.align		4
        /*0008*/ 	.word	0x00000000
	.align		4
        /*000c*/ 	.word	0xfffffffe
	.align		4
        /*0010*/ 	.word	0x00000000
	.align		4
        /*0014*/ 	.word	0xfffffffd
	.align		4
        /*0018*/ 	.word	0x00000000
	.align		4
        /*001c*/ 	.word	0xfffffffc


//--------------------- .nv.constant4             --------------------------
	.section	.nv.constant4,"a",@progbits
	.align	8
	.align		8
.nv.constant4:
        /*0000*/ 	.dword	_$_str
	.align		8
        /*0008*/ 	.dword	_$_str_$_2


//--------------------- .text.triton_poi_fused__native_batch_norm_legit_no_training_cat_relu_45 --------------------------
	.section	.text.triton_poi_fused__native_batch_norm_legit_no_training_cat_relu_45,"ax",@progbits
	.align	128
        .global         triton_poi_fused__native_batch_norm_legit_no_training_cat_relu_45
        .type           triton_poi_fused__native_batch_norm_legit_no_training_cat_relu_45,@function
        .size           triton_poi_fused__native_batch_norm_legit_no_training_cat_relu_45,(.L_x_1 - triton_poi_fused__native_batch_norm_legit_no_training_cat_relu_45)
        .other          triton_poi_fused__native_batch_norm_legit_no_training_cat_relu_45,@"STO_CUDA_ENTRY STV_DEFAULT"
triton_poi_fused__native_batch_norm_legit_no_training_cat_relu_45:
.text.triton_poi_fused__native_batch_norm_legit_no_training_cat_relu_45:
[----:B------:R-:W0:Y:S01]  /*0000*/  LDC R1, c[0x0][0x28] ;  /* 0x00000a00ff017b82 */ /* 0x000e220000000800 */
[----:B------:R-:W1:Y:S07]  /*0010*/  S2R R0, SR_TID.X ;  /* 0x0000000000007919 */ /* 0x000e6e0000002100 */
[----:B------:R-:W2:Y:S01]  /*0020*/  LDC.64 R6, c[0x0][0x228] ;  /* 0x00008a00ff067b82 */ /* 0x000ea20000000a00 */
[----:B------:R-:W-:Y:S01]  /*0030*/  IMAD.MOV.U32 R4, RZ, RZ, RZ ;  /* 0x000000ffff047224 */ /* 0x000fe200078e00ff */
[----:B------:R-:W-:Y:S01]  /*0040*/  ULDC.64 UR4, c[0x0][0x208] ;  /* 0x0000820000047ab9 */ /* 0x000fe20000000a00 */
[----:B------:R-:W3:Y:S01]  /*0050*/  S2R R3, SR_CTAID.X ;  /* 0x0000000000037919 */ /* 0x000ee20000002500 */
[----:B------:R-:W-:Y:S01]  /*0060*/  IMAD.MOV.U32 R8, RZ, RZ, RZ ;  /* 0x000000ffff087224 */ /* 0x000fe200078e00ff */
[----:B------:R-:W-:-:S03]  /*0070*/  ULDC.64 UR6, c[0x0][0x218] ;  /* 0x0000860000067ab9 */ /* 0x000fc60000000a00 */
[----:B------:R-:W4:Y:S01]  /*0080*/  LDC.64 R16, c[0x0][0x220] ;  /* 0x00008800ff107b82 */ /* 0x000f220000000a00 */
[----:B-1----:R-:W-:-:S05]  /*0090*/  IMAD.SHL.U32 R0, R0, 0x2, RZ ;  /* 0x0000000200007824 */ /* 0x002fca00078e00ff */
[----:B------:R-:W-:-:S05]  /*00a0*/  LOP3.LUT R0, R0, 0x1fe, RZ, 0xc0, !PT ;  /* 0x000001fe00007812 */ /* 0x000fca00078ec0ff */
[----:B---3--:R-:W-:-:S05]  /*00b0*/  IMAD R3, R3, 0x200, R0 ;  /* 0x0000020003037824 */ /* 0x008fca00078e0200 */
[----:B------:R-:W-:Y:S02]  /*00c0*/  SHF.R.S32.HI R2, RZ, 0x1f, R3 ;  /* 0x0000001fff027819 */ /* 0x000fe40000011403 */
[----:B------:R-:W-:Y:S02]  /*00d0*/  ISETP.GE.AND P0, PT, R3, 0x16600, PT ;  /* 0x000166000300780c */ /* 0x000fe40003f06270 */
[----:B------:R-:W-:-:S04]  /*00e0*/  LEA.HI R9, R2, R3, RZ, 0x6 ;  /* 0x0000000302097211 */ /* 0x000fc800078f30ff */
[----:B------:R-:W-:-:S05]  /*00f0*/  SHF.R.S32.HI R5, RZ, 0x6, R9 ;  /* 0x00000006ff057819 */ /* 0x000fca0000011409 */
[----:B------:R-:W-:-:S05]  /*0100*/  IMAD.HI R0, R5, -0x48f044a5, R4 ;  /* 0xb70fbb5b05007827 */ /* 0x000fca00078e0204 */
[----:B------:R-:W-:-:S04]  /*0110*/  SHF.R.U32.HI R11, RZ, 0x1f, R0 ;  /* 0x0000001fff0b7819 */ /* 0x000fc80000011600 */
[----:B------:R-:W-:Y:S01]  /*0120*/  LEA.HI.SX32 R11, R0, R11, 0x18 ;  /* 0x0000000b000b7211 */ /* 0x000fe200078fc2ff */
[----:B------:R-:W-:-:S04]  /*0130*/  IMAD.MOV.U32 R0, RZ, RZ, RZ ;  /* 0x000000ffff007224 */ /* 0x000fc800078e00ff */
[----:B------:R-:W-:-:S04]  /*0140*/  IMAD R15, R11, -0x166, R5 ;  /* 0xfffffe9a0b0f7824 */ /* 0x000fc800078e0205 */
[----:B--2---:R-:W-:-:S05]  /*0150*/  IMAD.WIDE R6, R15, 0x4, R6 ;  /* 0x000000040f067825 */ /* 0x004fca00078e0206 */
[----:B------:R-:W2:Y:S01]  /*0160*/  @!P0 LDG.E.EL R0, desc[UR4][R6.64] ;  /* 0x0000000406008981 */ /* 0x000ea2000c2e1900 */
[----:B------:R-:W-:-:S03]  /*0170*/  HFMA2.MMA R2, -RZ, RZ, 0, 0 ;  /* 0x00000000ff027435 */ /* 0x000fc600000001ff */
[----:B------:R1:W3:Y:S07]  /*0180*/  @!P0 LDG.E.EL R8, desc[UR4][R6.64] ;  /* 0x0000000406088981 */ /* 0x0002ee000c2e1900 */
[----:B------:R-:W-:Y:S01]  /*0190*/  IMAD.HI R2, R3, -0x48f044a5, R2 ;  /* 0xb70fbb5b03027827 */ /* 0x000fe200078e0202 */
[----:B------:R-:W-:-:S04]  /*01a0*/  LOP3.LUT R9, R9, 0xffffffc0, RZ, 0xc0, !PT ;  /* 0xffffffc009097812 */ /* 0x000fc800078ec0ff */
[----:B------:R-:W-:-:S04]  /*01b0*/  SHF.R.U32.HI R5, RZ, 0x1f, R2 ;  /* 0x0000001fff057819 */ /* 0x000fc80000011602 */
[----:B------:R-:W-:Y:S01]  /*01c0*/  LEA.HI.SX32 R2, R2, R5, 0x12 ;  /* 0x0000000502027211 */ /* 0x000fe200078f92ff */
[----:B------:R-:W-:Y:S01]  /*01d0*/  IMAD.IADD R9, R3, 0x1, -R9 ;  /* 0x0000000103097824 */ /* 0x000fe200078e0a09 */
[----:B------:R-:W5:Y:S01]  /*01e0*/  LDC.64 R4, c[0x0][0x210] ;  /* 0x00008400ff047b82 */ /* 0x000f620000000a00 */
[----:B------:R-:W-:Y:S02]  /*01f0*/  IMAD.SHL.U32 R10, R15, 0x40, RZ ;  /* 0x000000400f0a7824 */ /* 0x000fe400078e00ff */
[----:B------:R-:W-:Y:S01]  /*0200*/  IMAD R11, R2, 0x300, RZ ;  /* 0x00000300020b7824 */ /* 0x000fe200078e02ff */
[----:B------:R-:W-:-:S04]  /*0210*/  SHF.R.S32.HI R12, RZ, 0x1f, R9 ;  /* 0x0000001fff0c7819 */ /* 0x000fc80000011409 */
[--C-:B------:R-:W-:Y:S02]  /*0220*/  IADD3 R9, P1, P2, R10, R9, R11.reuse ;  /* 0x000000090a097210 */ /* 0x100fe40007a3e00b */
[----:B------:R-:W-:Y:S02]  /*0230*/  SHF.R.S32.HI R11, RZ, 0x1f, R11 ;  /* 0x0000001fff0b7819 */ /* 0x000fe4000001140b */
[----:B------:R-:W-:Y:S01]  /*0240*/  SHF.R.S32.HI R10, RZ, 0x1f, R10 ;  /* 0x0000001fff0a7819 */ /* 0x000fe2000001140a */
[----:B-1----:R-:W-:-:S03]  /*0250*/  IMAD R7, R2, -0x5980, R3 ;  /* 0xffffa68002077824 */ /* 0x002fc600078e0203 */
[----:B------:R-:W-:Y:S02]  /*0260*/  IADD3.X R6, R10, R12, R11, P1, P2 ;  /* 0x0000000c0a067210 */ /* 0x000fe40000fe440b */
[----:B------:R-:W1:Y:S01]  /*0270*/  LDC.64 R12, c[0x0][0x230] ;  /* 0x00008c00ff0c7b82 */ /* 0x000e620000000a00 */
[C---:B------:R-:W-:Y:S01]  /*0280*/  ISETP.GE.AND P2, PT, R15.reuse, 0x15a, PT ;  /* 0x0000015a0f00780c */ /* 0x040fe20003f46270 */
[----:B------:R-:W-:Y:S01]  /*0290*/  IMAD R7, R2, 0x5680, R7 ;  /* 0x0000568002077824 */ /* 0x000fe200078e0207 */
[----:B------:R-:W-:-:S05]  /*02a0*/  ISETP.GT.AND P1, PT, R15, 0x159, !P0 ;  /* 0x000001590f00780c */ /* 0x000fca0004724270 */
[----:B------:R-:W1:Y:S01]  /*02b0*/  LDC.64 R10, c[0x0][0x238] ;  /* 0x00008e00ff0a7b82 */ /* 0x000e620000000a00 */
[----:B------:R-:W-:Y:S02]  /*02c0*/  ISETP.LT.AND P4, PT, R3, 0x16600, !P2 ;  /* 0x000166000300780c */ /* 0x000fe40005781270 */
[----:B------:R-:W-:Y:S01]  /*02d0*/  LEA R18, P3, R9, UR6, 0x2 ;  /* 0x0000000609127c11 */ /* 0x000fe2000f8610ff */
[----:B-----5:R-:W-:Y:S01]  /*02e0*/  IMAD.WIDE R22, R7, 0x4, R4 ;  /* 0x0000000407167825 */ /* 0x020fe200078e0204 */
[----:B------:R-:W-:Y:S02]  /*02f0*/  CS2R R4, SRZ ;  /* 0x0000000000047805 */ /* 0x000fe4000001ff00 */
[----:B------:R-:W-:Y:S02]  /*0300*/  LEA.HI.X R19, R9, UR7, R6, 0x2, P3 ;  /* 0x0000000709137c11 */ /* 0x000fe400098f1406 */
[----:B------:R-:W-:Y:S01]  /*0310*/  CS2R R6, SRZ ;  /* 0x0000000000067805 */ /* 0x000fe2000001ff00 */
[----:B------:R-:W-:Y:S01]  /*0320*/  IMAD.MOV.U32 R9, RZ, RZ, RZ ;  /* 0x000000ffff097224 */ /* 0x000fe200078e00ff */
[----:B------:R-:W-:Y:S01]  /*0330*/  MOV R2, RZ ;  /* 0x000000ff00027202 */ /* 0x000fe20000000f00 */
[C---:B----4-:R-:W-:Y:S01]  /*0340*/  IMAD.WIDE R16, R15.reuse, 0x4, R16 ;  /* 0x000000040f107825 */ /* 0x050fe200078e0210 */
[----:B------:R-:W4:Y:S04]  /*0350*/  @P1 LDG.E.64 R4, desc[UR4][R18.64+-0x15a00] ;  /* 0xfea6000412041981 */ /* 0x000f28000c1e1b00 */
[----:B------:R5:W4:Y:S01]  /*0360*/  @P4 LDG.E.64 R6, desc[UR4][R22.64] ;  /* 0x0000000416064981 */ /* 0x000b22000c1e1b00 */
[----:B-1----:R-:W-:-:S03]  /*0370*/  IMAD.WIDE R12, R15, 0x4, R12 ;  /* 0x000000040f0c7825 */ /* 0x002fc600078e020c */
[----:B------:R-:W4:Y:S04]  /*0380*/  @!P0 LDG.E.EL R9, desc[UR4][R16.64] ;  /* 0x0000000410098981 */ /* 0x000f28000c2e1900 */
[----:B------:R1:W4:Y:S01]  /*0390*/  @!P0 LDG.E.EL R2, desc[UR4][R16.64] ;  /* 0x0000000410028981 */ /* 0x000322000c2e1900 */
[----:B0-----:R-:W-:Y:S01]  /*03a0*/  IMAD.WIDE R20, R15, 0x4, R10 ;  /* 0x000000040f147825 */ /* 0x001fe200078e020a */
[----:B------:R-:W-:Y:S02]  /*03b0*/  CS2R R14, SRZ ;  /* 0x00000000000e7805 */ /* 0x000fe4000001ff00 */
[----:B------:R-:W-:-:S04]  /*03c0*/  CS2R R10, SRZ ;  /* 0x00000000000a7805 */ /* 0x000fc8000001ff00 */
[----:B------:R-:W4:Y:S01]  /*03d0*/  @!P0 LDG.E.EL R14, desc[UR4][R12.64] ;  /* 0x000000040c0e8981 */ /* 0x000f22000c2e1900 */
[----:B-----5:R-:W-:Y:S01]  /*03e0*/  IMAD.MOV.U32 R22, RZ, RZ, 0x3e800000 ;  /* 0x3e800000ff167424 */ /* 0x020fe200078e00ff */
[----:B-1----:R-:W0:Y:S02]  /*03f0*/  LDC.64 R16, c[0x0][0x240] ;  /* 0x00009000ff107b82 */ /* 0x002e240000000a00 */
[----:B------:R1:W5:Y:S04]  /*0400*/  @!P0 LDG.E.EL R15, desc[UR4][R12.64] ;  /* 0x000000040c0f8981 */ /* 0x000368000c2e1900 */
[----:B------:R-:W5:Y:S04]  /*0410*/  @!P0 LDG.E.EL R11, desc[UR4][R20.64] ;  /* 0x00000004140b8981 */ /* 0x000f68000c2e1900 */
[----:B------:R-:W5:Y:S01]  /*0420*/  @!P0 LDG.E.EL R10, desc[UR4][R20.64] ;  /* 0x00000004140a8981 */ /* 0x000f62000c2e1900 */
[----:B-1----:R-:W1:Y:S01]  /*0430*/  LDC.64 R12, c[0x0][0x248] ;  /* 0x00009200ff0c7b82 */ /* 0x002e620000000a00 */
[----:B0-----:R-:W-:-:S04]  /*0440*/  IMAD.WIDE R16, R3, 0x4, R16 ;  /* 0x0000000403107825 */ /* 0x001fc800078e0210 */
[----:B-1----:R-:W-:-:S04]  /*0450*/  IMAD.WIDE R12, R3, 0x4, R12 ;  /* 0x00000004030c7825 */ /* 0x002fc800078e020c */
[----:B--2---:R-:W-:-:S04]  /*0460*/  FADD R0, R0, 9.9999997473787516356e-06 ;  /* 0x3727c5ac00007421 */ /* 0x004fc80000000000 */
[----:B------:R-:W0:Y:S01]  /*0470*/  MUFU.SQRT R18, R0 ;  /* 0x0000000000127308 */ /* 0x000e220000002000 */
[----:B---3--:R-:W-:-:S07]  /*0480*/  FADD R8, R8, 9.9999997473787516356e-06 ;  /* 0x3727c5ac08087421 */ /* 0x008fce0000000000 */
[----:B------:R-:W1:Y:S01]  /*0490*/  MUFU.SQRT R19, R8 ;  /* 0x0000000800137308 */ /* 0x000e620000002000 */
[C---:B0-----:R-:W-:Y:S02]  /*04a0*/  FSETP.GT.AND P6, PT, R18.reuse, 8.50705917302346158658e+37, PT ;  /* 0x7e8000001200780b */ /* 0x041fe40003fc4000 */
[----:B------:R-:W-:Y:S02]  /*04b0*/  FSETP.GEU.AND P3, PT, R18, 1.175494350822287508e-38, PT ;  /* 0x008000001200780b */ /* 0x000fe40003f6e000 */
[----:B------:R-:W-:Y:S02]  /*04c0*/  FSEL R23, R22, 1, P6 ;  /* 0x3f80000016177808 */ /* 0x000fe40003000000 */
[----:B-1----:R-:W-:-:S07]  /*04d0*/  FSETP.GT.AND P5, PT, R19, 8.50705917302346158658e+37, PT ;  /* 0x7e8000001300780b */ /* 0x002fce0003fa4000 */
[----:B------:R-:W-:Y:S01]  /*04e0*/  @P6 FMUL R18, R18, 0.25 ;  /* 0x3e80000012126820 */ /* 0x000fe20000400000 */
[----:B------:R-:W-:-:S03]  /*04f0*/  FSETP.GEU.AND P6, PT, R19, 1.175494350822287508e-38, PT ;  /* 0x008000001300780b */ /* 0x000fc60003fce000 */
[----:B------:R-:W-:Y:S02]  /*0500*/  @!P3 FMUL R18, R18, 16777216 ;  /* 0x4b8000001212b820 */ /* 0x000fe40000400000 */
[----:B------:R-:W-:-:S08]  /*0510*/  @P5 FMUL R19, R19, 0.25 ;  /* 0x3e80000013135820 */ /* 0x000fd00000400000 */
[----:B------:R-:W-:Y:S01]  /*0520*/  @!P6 FMUL R19, R19, 16777216 ;  /* 0x4b8000001313e820 */ /* 0x000fe20000400000 */
[----:B------:R-:W0:Y:S01]  /*0530*/  MUFU.RCP R18, R18 ;  /* 0x0000001200127308 */ /* 0x000e220000001000 */
[----:B------:R-:W-:-:S07]  /*0540*/  FSEL R0, R22, 1, P5 ;  /* 0x3f80000016007808 */ /* 0x000fce0002800000 */
[----:B------:R-:W1:Y:S01]  /*0550*/  MUFU.RCP R19, R19 ;  /* 0x0000001300137308 */ /* 0x000e620000001000 */
[----:B------:R-:W-:Y:S01]  /*0560*/  @!P3 FMUL R23, R23, 16777216 ;  /* 0x4b8000001717b820 */ /* 0x000fe20000400000 */
[----:B------:R-:W-:Y:S01]  /*0570*/  @!P6 FMUL R0, R0, 16777216 ;  /* 0x4b8000000000e820 */ /* 0x000fe20000400000 */
[----:B----4-:R-:W-:Y:S02]  /*0580*/  SEL R6, R6, RZ, P4 ;  /* 0x000000ff06067207 */ /* 0x010fe40002000000 */
[----:B------:R-:W-:Y:S02]  /*0590*/  SEL R7, R7, RZ, P4 ;  /* 0x000000ff07077207 */ /* 0x000fe40002000000 */
[----:B------:R-:W-:Y:S02]  /*05a0*/  @P2 SEL R6, R4, RZ, P1 ;  /* 0x000000ff04062207 */ /* 0x000fe40000800000 */
[----:B------:R-:W-:Y:S01]  /*05b0*/  @P2 SEL R7, R5, RZ, P1 ;  /* 0x000000ff05072207 */ /* 0x000fe20000800000 */
[----:B0-----:R-:W-:Y:S01]  /*05c0*/  FMUL R18, R18, R23 ;  /* 0x0000001712127220 */ /* 0x001fe20000400000 */
[----:B-1----:R-:W-:Y:S01]  /*05d0*/  FMUL R19, R19, R0 ;  /* 0x0000000013137220 */ /* 0x002fe20000400000 */
[----:B------:R-:W-:-:S02]  /*05e0*/  FADD R9, R6, -R9 ;  /* 0x8000000906097221 */ /* 0x000fc40000000000 */
[----:B------:R-:W-:Y:S02]  /*05f0*/  FADD R2, R7, -R2 ;  /* 0x8000000207027221 */ /* 0x000fe40000000000 */
[----:B------:R-:W-:Y:S02]  /*0600*/  FMUL R18, R9, R18 ;  /* 0x0000001209127220 */ /* 0x000fe40000400000 */
[----:B------:R-:W-:Y:S01]  /*0610*/  FMUL R19, R2, R19 ;  /* 0x0000001302137220 */ /* 0x000fe20000400000 */
[----:B------:R0:W-:Y:S01]  /*0620*/  @!P0 STG.E.64 desc[UR4][R16.64], R6 ;  /* 0x0000000610008986 */ /* 0x0001e2000c101b04 */
[----:B-----5:R-:W-:Y:S02]  /*0630*/  FFMA R11, R18, R14, R11 ;  /* 0x0000000e120b7223 */ /* 0x020fe4000000000b */
[----:B------:R-:W-:-:S03]  /*0640*/  FFMA R10, R19, R15, R10 ;  /* 0x0000000f130a7223 */ /* 0x000fc6000000000a */
[C---:B------:R-:W-:Y:S02]  /*0650*/  FSETP.GEU.AND P1, PT, R11.reuse, RZ, PT ;  /* 0x000000ff0b00720b */ /* 0x040fe40003f2e000 */
[C---:B------:R-:W-:Y:S02]  /*0660*/  FSETP.GEU.AND P2, PT, R10.reuse, RZ, PT ;  /* 0x000000ff0a00720b */ /* 0x040fe40003f4e000 */
[----:B------:R-:W-:Y:S02]  /*0670*/  FSEL R2, R11, RZ, P1 ;  /* 0x000000ff0b027208 */ /* 0x000fe40000800000 */
[----:B------:R-:W-:Y:S01]  /*0680*/  FSEL R3, R10, RZ, P2 ;  /* 0x000000ff0a037208 */ /* 0x000fe20001000000 */
[----:B0-----:R-:W-:Y:S08]  /*0690*/  @P0 EXIT ;  /* 0x000000000000094d */ /* 0x001ff00003800000 */
[----:B------:R-:W-:Y:S01]  /*06a0*/  STG.E.64 desc[UR4][R12.64], R2 ;  /* 0x000000020c007986 */ /* 0x000fe2000c101b04 */
[----:B------:R-:W-:Y:S05]  /*06b0*/  EXIT ;  /* 0x000000000000794d */ /* 0x000fea0003800000 */
.L_x_0:
[----:B------:R-:W-:-:S00]  /*06c0*/  BRA `(.L_x_0) ;  /* 0xfffffffc00fc7947 */ /* 0x000fc0000383ffff */
[----:B------:R-:W-:-:S00]  /*06d0*/  NOP ;  /* 0x0000000000007918 */ /* 0x000fc00000000000 */
        /* <DEDUP_REMOVED lines=10> */
.L_x_1:


//--------------------- .nv.global.init           --------------------------
	.section	.nv.global.init,"aw",@progbits
.nv.global.init:
	.type		_$_str,@object
	.size		_$_str,(_$_str_$_2 - _$_str)
_$_str:
        /*0000*/ 	.byte	0x5f, 0x5f, 0x43, 0x55, 0x44, 0x41, 0x5f, 0x46, 0x54, 0x5a, 0x00
	.type		_$_str_$_2,@object
	.size		_$_str_$_2,(.L_1 - _$_str_$_2)
_$_str_$_2:
        /*000b*/ 	.byte	0x5f, 0x5f, 0x43, 0x55, 0x44, 0x41, 0x5f, 0x50, 0x52, 0x45, 0x43, 0x5f, 0x53, 0x51, 0x52, 0x54
        /*001b*/ 	.byte	0x00
.L_1:


//--------------------- .nv.constant0.triton_poi_fused__native_batch_norm_legit_no_training_cat_relu_45 --------------------------
	.section	.nv.constant0.triton_poi_fused__native_batch_norm_legit_no_training_cat_relu_45,"a",@progbits
	.sectionflags	@""
	.align	4
.nv.constant0.triton_poi_fused__native_batch_norm_legit_no_training_cat_relu_45:
	.zero		596
